	.headerflags	@"EF_CUDA_TEXMODE_UNIFIED EF_CUDA_64BIT_ADDRESS EF_CUDA_ACCELERATORS EF_CUDA_SM90 EF_CUDA_VIRTUAL_SM(EF_CUDA_SM90)"
	.elftype	@"ET_EXEC"


//--------------------- .nv.info                  --------------------------
	.section	.nv.info,"",@"SHT_CUDA_INFO"
	.align	4


	//----- nvinfo : EIATTR_REGCOUNT
	.align		4
        /*0000*/ 	.byte	0x04, 0x2f
        /*0002*/ 	.short	(.L_2 - .L_1)
	.align		4
.L_1:
        /*0004*/ 	.word	index@(triton_per_fused__native_batch_norm_legit_10)
        /*0008*/ 	.word	0x00000016


	//----- nvinfo : EIATTR_MIN_STACK_SIZE
	.align		4
.L_2:
        /*000c*/ 	.byte	0x04, 0x12
        /*000e*/ 	.short	(.L_4 - .L_3)
	.align		4
.L_3:
        /*0010*/ 	.word	index@(triton_per_fused__native_batch_norm_legit_10)
        /*0014*/ 	.word	0x00000000


	//----- nvinfo : EIATTR_FRAME_SIZE
	.align		4
.L_4:
        /*0018*/ 	.byte	0x04, 0x11
        /*001a*/ 	.short	(.L_6 - .L_5)
	.align		4
.L_5:
        /*001c*/ 	.word	index@(triton_per_fused__native_batch_norm_legit_10)
        /*0020*/ 	.word	0x00000000


	//----- nvinfo : EIATTR_MIN_STACK_SIZE
	.align		4
.L_6:
        /*0024*/ 	.byte	0x04, 0x12
        /*0026*/ 	.short	(.L_8 - .L_7)
	.align		4
.L_7:
        /*0028*/ 	.word	index@(triton_per_fused__native_batch_norm_legit_10)
        /*002c*/ 	.word	0x00000000
.L_8:


//--------------------- .nv.info.triton_per_fused__native_batch_norm_legit_10 --------------------------
	.section	.nv.info.triton_per_fused__native_batch_norm_legit_10,"",@"SHT_CUDA_INFO"
	.sectionflags	@""
	.align	4


	//----- nvinfo : EIATTR_CUDA_API_VERSION
	.align		4
        /*0000*/ 	.byte	0x04, 0x37
        /*0002*/ 	.short	(.L_10 - .L_9)
.L_9:
        /*0004*/ 	.word	0x0000007c


	//----- nvinfo : EIATTR_KPARAM_INFO
	.align		4
.L_10:
        /*0008*/ 	.byte	0x04, 0x17
        /*000a*/ 	.short	(.L_12 - .L_11)
.L_11:
        /*000c*/ 	.word	0x00000000
        /*0010*/ 	.short	0x0004
        /*0012*/ 	.short	0x001c
        /*0014*/ 	.byte	0x00, 0xf0, 0x11, 0x00


	//----- nvinfo : EIATTR_KPARAM_INFO
	.align		4
.L_12:
        /*0018*/ 	.byte	0x04, 0x17
        /*001a*/ 	.short	(.L_14 - .L_13)
.L_13:
        /*001c*/ 	.word	0x00000000
        /*0020*/ 	.short	0x0003
        /*0022*/ 	.short	0x0018
        /*0024*/ 	.byte	0x00, 0xf0, 0x11, 0x00


	//----- nvinfo : EIATTR_KPARAM_INFO
	.align		4
.L_14:
        /*0028*/ 	.byte	0x04, 0x17
        /*002a*/ 	.short	(.L_16 - .L_15)
.L_15:
        /*002c*/ 	.word	0x00000000
        /*0030*/ 	.short	0x0002
        /*0032*/ 	.short	0x0010
        /*0034*/ 	.byte	0x00, 0xf4, 0x21, 0x00


	//----- nvinfo : EIATTR_KPARAM_INFO
	.align		4
.L_16:
        /*0038*/ 	.byte	0x04, 0x17
        /*003a*/ 	.short	(.L_18 - .L_17)
.L_17:
        /*003c*/ 	.word	0x00000000
        /*0040*/ 	.short	0x0001
        /*0042*/ 	.short	0x0008
        /*0044*/ 	.byte	0x00, 0xf4, 0x21, 0x00


	//----- nvinfo : EIATTR_KPARAM_INFO
	.align		4
.L_18:
        /*0048*/ 	.byte	0x04, 0x17
        /*004a*/ 	.short	(.L_20 - .L_19)
.L_19:
        /*004c*/ 	.word	0x00000000
        /*0050*/ 	.short	0x0000
        /*0052*/ 	.short	0x0000
        /*0054*/ 	.byte	0x00, 0xf4, 0x21, 0x00


	//----- nvinfo : EIATTR_SPARSE_MMA_MASK
	.align		4
.L_20:
        /*0058*/ 	.byte	0x03, 0x50
        /*005a*/ 	.short	0x0000


	//----- nvinfo : EIATTR_MAXREG_COUNT
	.align		4
        /*005c*/ 	.byte	0x03, 0x1b
        /*005e*/ 	.short	0x00ff


	//----- nvinfo : EIATTR_COOP_GROUP_MASK_REGIDS
	.align		4
        /*0060*/ 	.byte	0x04, 0x29
        /*0062*/ 	.short	(.L_22 - .L_21)


	//   ....[0]....
.L_21:
        /*0064*/ 	.word	0xffffffff


	//   ....[1]....
        /*0068*/ 	.word	0xffffffff


	//   ....[2]....
        /*006c*/ 	.word	0xffffffff


	//   ....[3]....
        /*0070*/ 	.word	0xffffffff


	//   ....[4]....
        /*0074*/ 	.word	0xffffffff


	//   ....[5]....
        /*0078*/ 	.word	0xffffffff


	//   ....[6]....
        /*007c*/ 	.word	0xffffffff


	//   ....[7]....
        /*0080*/ 	.word	0xffffffff


	//----- nvinfo : EIATTR_COOP_GROUP_INSTR_OFFSETS
	.align		4
.L_22:
        /*0084*/ 	.byte	0x04, 0x28
        /*0086*/ 	.short	(.L_24 - .L_23)


	//   ....[0]....
.L_23:
        /*0088*/ 	.word	0x000002b0


	//   ....[1]....
        /*008c*/ 	.word	0x000002c0


	//   ....[2]....
        /*0090*/ 	.word	0x000002f0


	//   ....[3]....
        /*0094*/ 	.word	0x00000300


	//   ....[4]....
        /*0098*/ 	.word	0x00000450


	//   ....[5]....
        /*009c*/ 	.word	0x00000470


	//   ....[6]....
        /*00a0*/ 	.word	0x000004f0


	//   ....[7]....
        /*00a4*/ 	.word	0x00000500


	//----- nvinfo : EIATTR_EXIT_INSTR_OFFSETS
	.align		4
.L_24:
        /*00a8*/ 	.byte	0x04, 0x1c
        /*00aa*/ 	.short	(.L_26 - .L_25)


	//   ....[0]....
.L_25:
        /*00ac*/ 	.word	0x00000650


	//   ....[1]....
        /*00b0*/ 	.word	0x00000680


	//----- nvinfo : EIATTR_REQNTID
	.align		4
.L_26:
        /*00b4*/ 	.byte	0x04, 0x10
        /*00b6*/ 	.short	(.L_28 - .L_27)
.L_27:
        /*00b8*/ 	.word	0x00000100
        /*00bc*/ 	.word	0x00000001
        /*00c0*/ 	.word	0x00000001


	//----- nvinfo : EIATTR_CBANK_PARAM_SIZE
	.align		4
.L_28:
        /*00c4*/ 	.byte	0x03, 0x19
        /*00c6*/ 	.short	0x0020


	//----- nvinfo : EIATTR_PARAM_CBANK
	.align		4
        /*00c8*/ 	.byte	0x04, 0x0a
        /*00ca*/ 	.short	(.L_30 - .L_29)
	.align		4
.L_29:
        /*00cc*/ 	.word	index@(.nv.constant0.triton_per_fused__native_batch_norm_legit_10)
        /*00d0*/ 	.short	0x0210
        /*00d2*/ 	.short	0x0020


	//----- nvinfo : EIATTR_SW_WAR
	.align		4
.L_30:
        /*00d4*/ 	.byte	0x04, 0x36
        /*00d6*/ 	.short	(.L_32 - .L_31)
.L_31:
        /*00d8*/ 	.word	0x00000008
.L_32:


//--------------------- .nv.callgraph             --------------------------
	.section	.nv.callgraph,"",@"SHT_CUDA_CALLGRAPH"
	.align	4
	.sectionentsize	8
	.align		4
        /*0000*/ 	.word	0x00000000
	.align		4
        /*0004*/ 	.word	0xffffffff
	.align		4
        /*0008*/ 	.word	0x00000000
	.align		4
        /*000c*/ 	.word	0xfffffffe
	.align		4
        /*0010*/ 	.word	0x00000000
	.align		4
        /*0014*/ 	.word	0xfffffffd
	.align		4
        /*0018*/ 	.word	0x00000000
	.align		4
        /*001c*/ 	.word	0xfffffffc


//--------------------- .nv.constant4             --------------------------
	.section	.nv.constant4,"a",@progbits
	.align	8
	.align		8
.nv.constant4:
        /*0000*/ 	.dword	_$_str


//--------------------- .text.triton_per_fused__native_batch_norm_legit_10 --------------------------
	.section	.text.triton_per_fused__native_batch_norm_legit_10,"ax",@progbits
	.sectionflags	@"SHF_BARRIERS=1"
	.align	128
        .global         triton_per_fused__native_batch_norm_legit_10
        .type           triton_per_fused__native_batch_norm_legit_10,@function
        .size           triton_per_fused__native_batch_norm_legit_10,(.L_x_1 - triton_per_fused__native_batch_norm_legit_10)
        .other          triton_per_fused__native_batch_norm_legit_10,@"STO_CUDA_ENTRY STV_DEFAULT"
triton_per_fused__native_batch_norm_legit_10:
.text.triton_per_fused__native_batch_norm_legit_10:
[----:B------:R-:W0:Y:S02]  /*0000*/  LDC R1, c[0x0][0x28] ;  /* 0x00000a00ff017b82 */ /* 0x000e240000000800 */
[----:B------:R-:W1:Y:S01]  /*0010*/  S2R R0, SR_TID.X ;  /* 0x0000000000007919 */ /* 0x000e620000002100 */
[----:B------:R-:W2:Y:S01]  /*0020*/  LDC.64 R14, c[0x0][0x218] ;  /* 0x00008600ff0e7b82 */ /* 0x000ea20000000a00 */
[----:B------:R-:W-:Y:S02]  /*0030*/  CS2R R8, SRZ ;  /* 0x0000000000087805 */ /* 0x000fe4000001ff00 */
[----:B------:R-:W-:Y:S01]  /*0040*/  CS2R R10, SRZ ;  /* 0x00000000000a7805 */ /* 0x000fe2000001ff00 */
[----:B------:R-:W3:Y:S01]  /*0050*/  S2R R3, SR_CTAID.X ;  /* 0x0000000000037919 */ /* 0x000ee20000002500 */
[----:B------:R-:W-:Y:S01]  /*0060*/  ULDC.64 UR6, c[0x0][0x208] ;  /* 0x0000820000067ab9 */ /* 0x000fe20000000a00 */
[----:B-1----:R-:W-:Y:S02]  /*0070*/  SHF.R.U32.HI R2, RZ, 0x2, R0 ;  /* 0x00000002ff027819 */ /* 0x002fe40000011600 */
[----:B------:R-:W-:Y:S02]  /*0080*/  SHF.L.U32 R4, R0, 0x2, RZ ;  /* 0x0000000200047819 */ /* 0x000fe400000006ff */
[----:B---3--:R-:W-:-:S02]  /*0090*/  SHF.L.U32 R3, R3, 0x7, RZ ;  /* 0x0000000703037819 */ /* 0x008fc400000006ff */
[----:B------:R-:W-:Y:S02]  /*00a0*/  SGXT.U32 R2, R2, 0x6 ;  /* 0x000000060202781a */ /* 0x000fe40000000000 */
[----:B------:R-:W-:Y:S02]  /*00b0*/  LOP3.LUT R6, R4, 0xc, RZ, 0xc0, !PT ;  /* 0x0000000c04067812 */ /* 0x000fe400078ec0ff */
[----:B------:R-:W-:Y:S02]  /*00c0*/  LOP3.LUT R4, R3, R2, RZ, 0xfc, !PT ;  /* 0x0000000203047212 */ /* 0x000fe400078efcff */
[----:B------:R-:W-:Y:S02]  /*00d0*/  LOP3.LUT R5, R3, 0x40, R2, 0xfe, !PT ;  /* 0x0000004003057812 */ /* 0x000fe400078efe02 */
[C---:B------:R-:W-:Y:S02]  /*00e0*/  LEA R13, R4.reuse, R6, 0x4 ;  /* 0x00000006040d7211 */ /* 0x040fe400078e20ff */
[----:B------:R-:W-:-:S02]  /*00f0*/  ISETP.GE.AND P0, PT, R4, 0x200, PT ;  /* 0x000002000400780c */ /* 0x000fc40003f06270 */
[----:B------:R-:W-:Y:S01]  /*0100*/  ISETP.GE.AND P1, PT, R5, 0x200, PT ;  /* 0x000002000500780c */ /* 0x000fe20003f26270 */
[----:B--2---:R-:W-:Y:S01]  /*0110*/  IMAD.WIDE R12, R13, 0x4, R14 ;  /* 0x000000040d0c7825 */ /* 0x004fe200078e020e */
[----:B------:R-:W-:Y:S02]  /*0120*/  LEA R7, R5, R6, 0x4 ;  /* 0x0000000605077211 */ /* 0x000fe400078e20ff */
[----:B------:R-:W-:-:S03]  /*0130*/  CS2R R4, SRZ ;  /* 0x0000000000047805 */ /* 0x000fc6000001ff00 */
[----:B------:R-:W-:Y:S01]  /*0140*/  IMAD.WIDE R14, R7, 0x4, R14 ;  /* 0x00000004070e7825 */ /* 0x000fe200078e020e */
[----:B------:R-:W-:-:S05]  /*0150*/  CS2R R6, SRZ ;  /* 0x0000000000067805 */ /* 0x000fca000001ff00 */
[----:B------:R-:W2:Y:S04]  /*0160*/  @!P1 LDG.E.128 R8, desc[UR6][R14.64] ;  /* 0x000000060e089981 */ /* 0x000ea8000c1e1d00 */
[----:B------:R-:W3:Y:S01]  /*0170*/  @!P0 LDG.E.128 R4, desc[UR6][R12.64] ;  /* 0x000000060c048981 */ /* 0x000ee2000c1e1d00 */
[----:B------:R-:W1:Y:S01]  /*0180*/  S2UR UR5, SR_CgaCtaId ;  /* 0x00000000000579c3 */ /* 0x000e620000008800 */
[----:B------:R-:W-:Y:S02]  /*0190*/  UMOV UR4, 0x400 ;  /* 0x0000040000047882 */ /* 0x000fe40000000000 */
[----:B-1----:R-:W-:Y:S01]  /*01a0*/  UPRMT UR4, UR5, 0x654, UR4 ;  /* 0x0000065405047896 */ /* 0x002fe20008000004 */
[----:B--2---:R-:W-:Y:S02]  /*01b0*/  SEL R8, R8, RZ, !P1 ;  /* 0x000000ff08087207 */ /* 0x004fe40004800000 */
[----:B------:R-:W-:-:S02]  /*01c0*/  SEL R9, R9, RZ, !P1 ;  /* 0x000000ff09097207 */ /* 0x000fc40004800000 */
[----:B---3--:R-:W-:Y:S02]  /*01d0*/  SEL R4, R4, RZ, !P0 ;  /* 0x000000ff04047207 */ /* 0x008fe40004000000 */
[----:B------:R-:W-:Y:S01]  /*01e0*/  SEL R5, R5, RZ, !P0 ;  /* 0x000000ff05057207 */ /* 0x000fe20004000000 */
[----:B------:R-:W-:Y:S01]  /*01f0*/  FADD R19, R8, R9 ;  /* 0x0000000908137221 */ /* 0x000fe20000000000 */
[----:B------:R-:W-:Y:S02]  /*0200*/  SEL R6, R6, RZ, !P0 ;  /* 0x000000ff06067207 */ /* 0x000fe40004000000 */
[----:B------:R-:W-:Y:S01]  /*0210*/  SEL R10, R10, RZ, !P1 ;  /* 0x000000ff0a0a7207 */ /* 0x000fe20004800000 */
[----:B------:R-:W-:Y:S01]  /*0220*/  FADD R17, R4, R5 ;  /* 0x0000000504117221 */ /* 0x000fe20000000000 */
[----:B------:R-:W-:Y:S02]  /*0230*/  SEL R7, R7, RZ, !P0 ;  /* 0x000000ff07077207 */ /* 0x000fe40004000000 */
[----:B------:R-:W-:Y:S01]  /*0240*/  SEL R11, R11, RZ, !P1 ;  /* 0x000000ff0b0b7207 */ /* 0x000fe20004800000 */
[----:B------:R-:W-:Y:S01]  /*0250*/  FADD R12, R6, R17 ;  /* 0x00000011060c7221 */ /* 0x000fe20000000000 */
[----:B------:R-:W-:-:S03]  /*0260*/  FADD R14, R10, R19 ;  /* 0x000000130a0e7221 */ /* 0x000fc60000000000 */
[----:B------:R-:W-:Y:S01]  /*0270*/  FADD R12, R7, R12 ;  /* 0x0000000c070c7221 */ /* 0x000fe20000000000 */
[----:B------:R-:W-:-:S04]  /*0280*/  FADD R14, R11, R14 ;  /* 0x0000000e0b0e7221 */ /* 0x000fc80000000000 */
[----:B------:R-:W-:Y:S02]  /*0290*/  FSEL R13, R12, RZ, !P0 ;  /* 0x000000ff0c0d7208 */ /* 0x000fe40004000000 */
[----:B------:R-:W-:-:S03]  /*02a0*/  FSEL R15, R14, RZ, !P1 ;  /* 0x000000ff0e0f7208 */ /* 0x000fc60004800000 */
[----:B------:R-:W1:Y:S04]  /*02b0*/  SHFL.BFLY PT, R12, R13, 0x2, 0x1f ;  /* 0x0c401f000d0c7f89 */ /* 0x000e6800000e0000 */
[----:B------:R-:W2:Y:S01]  /*02c0*/  SHFL.BFLY PT, R14, R15, 0x2, 0x1f ;  /* 0x0c401f000f0e7f89 */ /* 0x000ea200000e0000 */
[----:B-1----:R-:W-:Y:S01]  /*02d0*/  FADD R16, R13, R12 ;  /* 0x0000000c0d107221 */ /* 0x002fe20000000000 */
[----:B--2---:R-:W-:-:S04]  /*02e0*/  FADD R18, R15, R14 ;  /* 0x0000000e0f127221 */ /* 0x004fc80000000000 */
[----:B------:R-:W1:Y:S04]  /*02f0*/  SHFL.BFLY PT, R17, R16, 0x1, 0x1f ;  /* 0x0c201f0010117f89 */ /* 0x000e6800000e0000 */
[----:B------:R-:W2:Y:S01]  /*0300*/  SHFL.BFLY PT, R19, R18, 0x1, 0x1f ;  /* 0x0c201f0012137f89 */ /* 0x000ea200000e0000 */
[----:B-1----:R-:W-:Y:S01]  /*0310*/  FADD R12, R16, R17 ;  /* 0x00000011100c7221 */ /* 0x002fe20000000000 */
[----:B--2---:R-:W-:-:S03]  /*0320*/  FADD R14, R18, R19 ;  /* 0x00000013120e7221 */ /* 0x004fc60000000000 */
[----:B------:R-:W-:Y:S01]  /*0330*/  FFMA R5, R12, -0.0625, R5 ;  /* 0xbd8000000c057823 */ /* 0x000fe20000000005 */
[----:B------:R-:W-:Y:S01]  /*0340*/  FFMA R9, R14, -0.0625, R9 ;  /* 0xbd8000000e097823 */ /* 0x000fe20000000009 */
[----:B------:R-:W-:Y:S02]  /*0350*/  FFMA R4, R12, -0.0625, R4 ;  /* 0xbd8000000c047823 */ /* 0x000fe40000000004 */
[----:B------:R-:W-:Y:S01]  /*0360*/  FMUL R5, R5, R5 ;  /* 0x0000000505057220 */ /* 0x000fe20000400000 */
[----:B------:R-:W-:Y:S01]  /*0370*/  FFMA R8, R14, -0.0625, R8 ;  /* 0xbd8000000e087823 */ /* 0x000fe20000000008 */
[----:B------:R-:W-:Y:S01]  /*0380*/  FMUL R9, R9, R9 ;  /* 0x0000000909097220 */ /* 0x000fe20000400000 */
[----:B------:R-:W-:Y:S01]  /*0390*/  FFMA R6, R12, -0.0625, R6 ;  /* 0xbd8000000c067823 */ /* 0x000fe20000000006 */
[----:B------:R-:W-:Y:S01]  /*03a0*/  FFMA R5, R4, R4, R5 ;  /* 0x0000000404057223 */ /* 0x000fe20000000005 */
[----:B------:R-:W-:Y:S01]  /*03b0*/  FFMA R10, R14, -0.0625, R10 ;  /* 0xbd8000000e0a7823 */ /* 0x000fe2000000000a */
[----:B------:R-:W-:Y:S01]  /*03c0*/  FFMA R9, R8, R8, R9 ;  /* 0x0000000808097223 */ /* 0x000fe20000000009 */
[----:B------:R-:W-:Y:S01]  /*03d0*/  FFMA R7, R12, -0.0625, R7 ;  /* 0xbd8000000c077823 */ /* 0x000fe20000000007 */
[----:B------:R-:W-:Y:S01]  /*03e0*/  FFMA R6, R6, R6, R5 ;  /* 0x0000000606067223 */ /* 0x000fe20000000005 */
[----:B------:R-:W-:Y:S01]  /*03f0*/  FFMA R11, R14, -0.0625, R11 ;  /* 0xbd8000000e0b7823 */ /* 0x000fe2000000000b */
[----:B------:R-:W-:-:S02]  /*0400*/  FFMA R10, R10, R10, R9 ;  /* 0x0000000a0a0a7223 */ /* 0x000fc40000000009 */
[----:B------:R-:W-:Y:S02]  /*0410*/  FFMA R6, R7, R7, R6 ;  /* 0x0000000707067223 */ /* 0x000fe40000000006 */
[----:B------:R-:W-:-:S03]  /*0420*/  FFMA R10, R11, R11, R10 ;  /* 0x0000000b0b0a7223 */ /* 0x000fc6000000000a */
[----:B------:R-:W-:Y:S02]  /*0430*/  FSEL R6, R6, RZ, !P0 ;  /* 0x000000ff06067208 */ /* 0x000fe40004000000 */
[----:B------:R-:W-:-:S03]  /*0440*/  FSEL R10, R10, RZ, !P1 ;  /* 0x000000ff0a0a7208 */ /* 0x000fc60004800000 */
[----:B------:R-:W1:Y:S01]  /*0450*/  SHFL.BFLY PT, R5, R6, 0x2, 0x1f ;  /* 0x0c401f0006057f89 */ /* 0x000e6200000e0000 */
[----:B------:R-:W-:-:S03]  /*0460*/  LEA R9, R2, UR4, 0x2 ;  /* 0x0000000402097c11 */ /* 0x000fc6000f8e10ff */
[----:B------:R-:W2:Y:S04]  /*0470*/  SHFL.BFLY PT, R7, R10, 0x2, 0x1f ;  /* 0x0c401f000a077f89 */ /* 0x000ea800000e0000 */
[----:B------:R-:W-:Y:S04]  /*0480*/  STS [R9], R12 ;  /* 0x0000000c09007388 */ /* 0x000fe80000000800 */
[----:B------:R-:W-:Y:S01]  /*0490*/  STS [R9+0x100], R14 ;  /* 0x0001000e09007388 */ /* 0x000fe20000000800 */
[----:B------:R-:W-:-:S04]  /*04a0*/  LOP3.LUT R2, R0, 0x7f, RZ, 0xc0, !PT ;  /* 0x0000007f00027812 */ /* 0x000fc800078ec0ff */
[----:B------:R-:W-:Y:S01]  /*04b0*/  LEA R8, R2, UR4, 0x2 ;  /* 0x0000000402087c11 */ /* 0x000fe2000f8e10ff */
[----:B------:R-:W-:Y:S01]  /*04c0*/  BAR.SYNC.DEFER_BLOCKING 0x0 ;  /* 0x0000000000007b1d */ /* 0x000fe20000010000 */
[----:B-1----:R-:W-:Y:S01]  /*04d0*/  FADD R5, R6, R5 ;  /* 0x0000000506057221 */ /* 0x002fe20000000000 */
[----:B--2---:R-:W-:-:S04]  /*04e0*/  FADD R7, R10, R7 ;  /* 0x000000070a077221 */ /* 0x004fc80000000000 */
[----:B------:R-:W1:Y:S04]  /*04f0*/  SHFL.BFLY PT, R4, R5, 0x1, 0x1f ;  /* 0x0c201f0005047f89 */ /* 0x000e6800000e0000 */
[----:B------:R-:W2:Y:S04]  /*0500*/  SHFL.BFLY PT, R16, R7, 0x1, 0x1f ;  /* 0x0c201f0007107f89 */ /* 0x000ea800000e0000 */
[----:B------:R-:W-:Y:S01]  /*0510*/  LDS R10, [R8] ;  /* 0x00000000080a7984 */ /* 0x000fe20000000800 */
[----:B-1----:R-:W-:Y:S01]  /*0520*/  FADD R2, R5, R4 ;  /* 0x0000000405027221 */ /* 0x002fe20000000000 */
[----:B------:R-:W-:Y:S01]  /*0530*/  BAR.SYNC.DEFER_BLOCKING 0x0 ;  /* 0x0000000000007b1d */ /* 0x000fe20000010000 */
[----:B--2---:R-:W-:Y:S01]  /*0540*/  FADD R16, R7, R16 ;  /* 0x0000001007107221 */ /* 0x004fe20000000000 */
[----:B------:R-:W-:-:S06]  /*0550*/  HFMA2.MMA R12, -RZ, RZ, 1.375, 0 ;  /* 0x3d800000ff0c7435 */ /* 0x000fcc00000001ff */
[----:B------:R-:W1:Y:S01]  /*0560*/  LDC.64 R4, c[0x0][0x210] ;  /* 0x00008400ff047b82 */ /* 0x000e620000000a00 */
[----:B------:R-:W-:Y:S02]  /*0570*/  LOP3.LUT P0, RZ, R0, 0x80, RZ, 0xc0, !PT ;  /* 0x0000008000ff7812 */ /* 0x000fe4000780c0ff */
[----:B------:R-:W-:-:S05]  /*0580*/  LOP3.LUT R13, R3, 0x7f, R0, 0xf8, !PT ;  /* 0x0000007f030d7812 */ /* 0x000fca00078ef800 */
[----:B------:R-:W2:Y:S01]  /*0590*/  LDC.64 R6, c[0x0][0x220] ;  /* 0x00008800ff067b82 */ /* 0x000ea20000000a00 */
[----:B------:R1:W-:Y:S04]  /*05a0*/  STS [R9], R2 ;  /* 0x0000000209007388 */ /* 0x0003e80000000800 */
[----:B------:R-:W-:Y:S03]  /*05b0*/  STS [R9+0x100], R16 ;  /* 0x0001001009007388 */ /* 0x000fe60000000800 */
[----:B------:R-:W-:Y:S06]  /*05c0*/  BAR.SYNC.DEFER_BLOCKING 0x0 ;  /* 0x0000000000007b1d */ /* 0x000fec0000010000 */
[----:B------:R-:W3:Y:S02]  /*05d0*/  LDS R11, [R8] ;  /* 0x00000000080b7984 */ /* 0x000ee40000000800 */
[----:B------:R-:W-:Y:S01]  /*05e0*/  BAR.SYNC.DEFER_BLOCKING 0x0 ;  /* 0x0000000000007b1d */ /* 0x000fe20000010000 */
[C---:B------:R-:W-:Y:S01]  /*05f0*/  ISETP.LT.AND P0, PT, R13.reuse, 0x200, !P0 ;  /* 0x000002000d00780c */ /* 0x040fe20004701270 */
[----:B-1----:R-:W-:-:S04]  /*0600*/  IMAD.WIDE R2, R13, 0x4, R4 ;  /* 0x000000040d027825 */ /* 0x002fc800078e0204 */
[----:B--2---:R-:W-:-:S04]  /*0610*/  IMAD.WIDE R4, R13, 0x4, R6 ;  /* 0x000000040d047825 */ /* 0x004fc800078e0206 */
[----:B---3--:R-:W-:-:S06]  /*0620*/  FFMA R11, R11, R12, 9.9999997473787516356e-06 ;  /* 0x3727c5ac0b0b7423 */ /* 0x008fcc000000000c */
[----:B------:R-:W1:Y:S02]  /*0630*/  MUFU.RSQ R11, R11 ;  /* 0x0000000b000b7308 */ /* 0x000e640000001400 */
[----:B-1----:R1:W-:Y:S01]  /*0640*/  @P0 STG.E desc[UR6][R2.64], R11 ;  /* 0x0000000b02000986 */ /* 0x0023e2000c101906 */
[----:B------:R-:W-:Y:S05]  /*0650*/  @!P0 EXIT ;  /* 0x000000000000894d */ /* 0x000fea0003800000 */
[----:B-1----:R-:W-:-:S05]  /*0660*/  FMUL R3, R10, 0.0625 ;  /* 0x3d8000000a037820 */ /* 0x002fca0000400000 */
[----:B------:R-:W-:Y:S01]  /*0670*/  STG.E desc[UR6][R4.64], R3 ;  /* 0x0000000304007986 */ /* 0x000fe2000c101906 */
[----:B------:R-:W-:Y:S05]  /*0680*/  EXIT ;  /* 0x000000000000794d */ /* 0x000fea0003800000 */
.L_x_0:
[----:B------:R-:W-:-:S00]  /*0690*/  BRA `(.L_x_0) ;  /* 0xfffffffc00fc7947 */ /* 0x000fc0000383ffff */
[----:B------:R-:W-:-:S00]  /*06a0*/  NOP ;  /* 0x0000000000007918 */ /* 0x000fc00000000000 */
        /* <DEDUP_REMOVED lines=13> */
.L_x_1:


//--------------------- .nv.global.init           --------------------------
	.section	.nv.global.init,"aw",@progbits
.nv.global.init:
	.type		_$_str,@object
	.size		_$_str,(.L_0 - _$_str)
_$_str:
        /*0000*/ 	.byte	0x5f, 0x5f, 0x43, 0x55, 0x44, 0x41, 0x5f, 0x46, 0x54, 0x5a, 0x00
.L_0:


//--------------------- .nv.shared.triton_per_fused__native_batch_norm_legit_10 --------------------------
	.section	.nv.shared.triton_per_fused__native_batch_norm_legit_10,"aw",@nobits
	.sectionflags	@""
	.align	16
	.zero		1024


//--------------------- .nv.constant0.triton_per_fused__native_batch_norm_legit_10 --------------------------
	.section	.nv.constant0.triton_per_fused__native_batch_norm_legit_10,"a",@progbits
	.sectionflags	@""
	.align	4
.nv.constant0.triton_per_fused__native_batch_norm_legit_10:
	.zero		560
